//
// Generated by NVIDIA NVVM Compiler
//
// Compiler Build ID: CL-36424714
// Cuda compilation tools, release 13.0, V13.0.88
// Based on NVVM 20.0.0
//

.version 9.0
.target sm_100
.address_size 64

	// .globl	_Z6Conv2dPfS_S_iiiiii

.visible .entry _Z6Conv2dPfS_S_iiiiii(
	.param .u64 .ptr .align 1 _Z6Conv2dPfS_S_iiiiii_param_0,
	.param .u64 .ptr .align 1 _Z6Conv2dPfS_S_iiiiii_param_1,
	.param .u64 .ptr .align 1 _Z6Conv2dPfS_S_iiiiii_param_2,
	.param .u32 _Z6Conv2dPfS_S_iiiiii_param_3,
	.param .u32 _Z6Conv2dPfS_S_iiiiii_param_4,
	.param .u32 _Z6Conv2dPfS_S_iiiiii_param_5,
	.param .u32 _Z6Conv2dPfS_S_iiiiii_param_6,
	.param .u32 _Z6Conv2dPfS_S_iiiiii_param_7,
	.param .u32 _Z6Conv2dPfS_S_iiiiii_param_8
)
{
	.reg .pred 	%p<97>;
	.reg .b32 	%r<103>;
	.reg .b32 	%f<120>;
	.reg .b64 	%rd<26>;

	ld.param.u64 	%rd10, [_Z6Conv2dPfS_S_iiiiii_param_0];
	ld.param.u64 	%rd11, [_Z6Conv2dPfS_S_iiiiii_param_1];
	ld.param.u32 	%r40, [_Z6Conv2dPfS_S_iiiiii_param_3];
	ld.param.u32 	%r45, [_Z6Conv2dPfS_S_iiiiii_param_4];
	ld.param.u32 	%r42, [_Z6Conv2dPfS_S_iiiiii_param_5];
	ld.param.u32 	%r43, [_Z6Conv2dPfS_S_iiiiii_param_6];
	ld.param.u32 	%r44, [_Z6Conv2dPfS_S_iiiiii_param_7];
	ld.param.u32 	%r46, [_Z6Conv2dPfS_S_iiiiii_param_8];
	cvta.to.global.u64 	%rd1, %rd11;
	cvta.to.global.u64 	%rd2, %rd10;
	mov.u32 	%r47, %ctaid.x;
	mov.u32 	%r48, %ntid.x;
	mov.u32 	%r49, %tid.x;
	mad.lo.s32 	%r1, %r47, %r48, %r49;
	mov.u32 	%r50, %ctaid.y;
	mov.u32 	%r51, %ntid.y;
	mov.u32 	%r52, %tid.y;
	mad.lo.s32 	%r53, %r50, %r51, %r52;
	mov.u32 	%r54, %ctaid.z;
	div.u32 	%r4, %r54, %r43;
	mul.lo.s32 	%r55, %r4, %r43;
	sub.s32 	%r3, %r54, %r55;
	setp.ge.s32 	%p2, %r1, %r40;
	setp.ge.s32 	%p3, %r53, %r45;
	or.pred  	%p4, %p2, %p3;
	setp.ge.s32 	%p5, %r3, %r43;
	or.pred  	%p6, %p4, %p5;
	setp.ge.s32 	%p7, %r4, %r46;
	or.pred  	%p8, %p6, %p7;
	mov.f32 	%f118, 0f00000000;
	@%p8 bra 	$L__BB0_50;
	shr.u32 	%r56, %r44, 31;
	add.s32 	%r57, %r44, %r56;
	shr.s32 	%r5, %r57, 1;
	setp.lt.s32 	%p9, %r42, 1;
	@%p9 bra 	$L__BB0_49;
	neg.s32 	%r6, %r5;
	setp.lt.s32 	%p10, %r44, -1;
	@%p10 bra 	$L__BB0_49;
	abs.s32 	%r7, %r5;
	add.s32 	%r8, %r5, %r7;
	add.s32 	%r59, %r8, 1;
	and.b32  	%r9, %r59, 7;
	mul.lo.s32 	%r10, %r3, %r42;
	mul.lo.s32 	%r11, %r4, %r42;
	mov.f32 	%f118, 0f00000000;
	mov.b32 	%r94, 0;
$L__BB0_4:
	add.s32 	%r60, %r94, %r11;
	mul.lo.s32 	%r13, %r60, %r45;
	add.s32 	%r61, %r94, %r10;
	mad.lo.s32 	%r14, %r61, %r44, %r5;
	mov.u32 	%r95, %r6;
$L__BB0_5:
	mov.u32 	%r15, %r95;
	setp.lt.u32 	%p11, %r8, 7;
	add.s32 	%r62, %r15, %r53;
	setp.gt.s32 	%p12, %r62, -1;
	setp.lt.s32 	%p13, %r62, %r45;
	and.pred  	%p1, %p12, %p13;
	add.s32 	%r63, %r62, %r13;
	mul.lo.s32 	%r16, %r63, %r40;
	add.s32 	%r64, %r14, %r15;
	mad.lo.s32 	%r17, %r64, %r44, %r5;
	mov.u32 	%r101, %r6;
	@%p11 bra 	$L__BB0_25;
	add.s32 	%r65, %r8, 1;
	and.b32  	%r66, %r65, -8;
	neg.s32 	%r97, %r66;
	sub.s32 	%r98, 3, %r5;
	sub.s32 	%r96, %r1, %r5;
	mov.u32 	%r99, %r6;
$L__BB0_7:
	.pragma "nounroll";
	add.s32 	%r67, %r99, %r1;
	setp.gt.s32 	%p14, %r96, -1;
	setp.lt.s32 	%p15, %r96, %r40;
	and.pred  	%p16, %p14, %p15;
	and.pred  	%p17, %p16, %p1;
	add.s32 	%r68, %r67, %r16;
	mul.wide.s32 	%rd12, %r68, 4;
	add.s64 	%rd3, %rd2, %rd12;
	mov.f32 	%f97, 0f00000000;
	not.pred 	%p18, %p17;
	@%p18 bra 	$L__BB0_9;
	ld.global.f32 	%f97, [%rd3];
$L__BB0_9:
	add.s32 	%r69, %r17, %r99;
	mul.wide.s32 	%rd13, %r69, 4;
	add.s64 	%rd4, %rd1, %rd13;
	ld.global.f32 	%f63, [%rd4];
	fma.rn.f32 	%f6, %f97, %f63, %f118;
	add.s32 	%r70, %r96, 1;
	setp.gt.s32 	%p19, %r70, -1;
	setp.lt.s32 	%p20, %r70, %r40;
	and.pred  	%p21, %p19, %p20;
	and.pred  	%p22, %p21, %p1;
	mov.f32 	%f98, 0f00000000;
	not.pred 	%p23, %p22;
	@%p23 bra 	$L__BB0_11;
	ld.global.f32 	%f98, [%rd3+4];
$L__BB0_11:
	ld.global.f32 	%f65, [%rd4+4];
	fma.rn.f32 	%f9, %f98, %f65, %f6;
	add.s32 	%r71, %r96, 2;
	setp.gt.s32 	%p24, %r71, -1;
	setp.lt.s32 	%p25, %r71, %r40;
	and.pred  	%p26, %p24, %p25;
	and.pred  	%p27, %p26, %p1;
	mov.f32 	%f99, 0f00000000;
	not.pred 	%p28, %p27;
	@%p28 bra 	$L__BB0_13;
	ld.global.f32 	%f99, [%rd3+8];
$L__BB0_13:
	ld.global.f32 	%f67, [%rd4+8];
	fma.rn.f32 	%f12, %f99, %f67, %f9;
	add.s32 	%r72, %r96, 3;
	setp.gt.s32 	%p29, %r72, -1;
	setp.lt.s32 	%p30, %r72, %r40;
	and.pred  	%p31, %p29, %p30;
	and.pred  	%p32, %p31, %p1;
	mov.f32 	%f100, 0f00000000;
	not.pred 	%p33, %p32;
	@%p33 bra 	$L__BB0_15;
	ld.global.f32 	%f100, [%rd3+12];
$L__BB0_15:
	ld.global.f32 	%f69, [%rd4+12];
	fma.rn.f32 	%f15, %f100, %f69, %f12;
	add.s32 	%r73, %r96, 4;
	setp.gt.s32 	%p34, %r73, -1;
	setp.lt.s32 	%p35, %r73, %r40;
	and.pred  	%p36, %p34, %p35;
	and.pred  	%p37, %p36, %p1;
	mov.f32 	%f101, 0f00000000;
	not.pred 	%p38, %p37;
	@%p38 bra 	$L__BB0_17;
	ld.global.f32 	%f101, [%rd3+16];
$L__BB0_17:
	ld.global.f32 	%f71, [%rd4+16];
	fma.rn.f32 	%f18, %f101, %f71, %f15;
	add.s32 	%r74, %r96, 5;
	setp.gt.s32 	%p39, %r74, -1;
	setp.lt.s32 	%p40, %r74, %r40;
	and.pred  	%p41, %p39, %p40;
	and.pred  	%p42, %p41, %p1;
	mov.f32 	%f102, 0f00000000;
	not.pred 	%p43, %p42;
	@%p43 bra 	$L__BB0_19;
	ld.global.f32 	%f102, [%rd3+20];
$L__BB0_19:
	ld.global.f32 	%f73, [%rd4+20];
	fma.rn.f32 	%f21, %f102, %f73, %f18;
	add.s32 	%r75, %r96, 6;
	setp.gt.s32 	%p44, %r75, -1;
	setp.lt.s32 	%p45, %r75, %r40;
	and.pred  	%p46, %p44, %p45;
	and.pred  	%p47, %p46, %p1;
	mov.f32 	%f103, 0f00000000;
	not.pred 	%p48, %p47;
	@%p48 bra 	$L__BB0_21;
	ld.global.f32 	%f103, [%rd3+24];
$L__BB0_21:
	ld.global.f32 	%f75, [%rd4+24];
	fma.rn.f32 	%f24, %f103, %f75, %f21;
	add.s32 	%r76, %r96, 7;
	setp.gt.s32 	%p49, %r76, -1;
	setp.lt.s32 	%p50, %r76, %r40;
	and.pred  	%p51, %p49, %p50;
	and.pred  	%p52, %p51, %p1;
	mov.f32 	%f104, 0f00000000;
	not.pred 	%p53, %p52;
	@%p53 bra 	$L__BB0_23;
	ld.global.f32 	%f104, [%rd3+28];
$L__BB0_23:
	ld.global.f32 	%f76, [%rd4+28];
	fma.rn.f32 	%f118, %f104, %f76, %f24;
	add.s32 	%r99, %r99, 8;
	add.s32 	%r98, %r98, 8;
	add.s32 	%r97, %r97, 8;
	add.s32 	%r96, %r96, 8;
	setp.ne.s32 	%p54, %r97, 0;
	@%p54 bra 	$L__BB0_7;
	add.s32 	%r101, %r98, -3;
$L__BB0_25:
	setp.eq.s32 	%p55, %r9, 0;
	@%p55 bra 	$L__BB0_47;
	add.s32 	%r77, %r9, -1;
	setp.lt.u32 	%p56, %r77, 3;
	@%p56 bra 	$L__BB0_36;
	add.s32 	%r31, %r101, %r1;
	setp.gt.s32 	%p57, %r31, -1;
	setp.lt.s32 	%p58, %r31, %r40;
	and.pred  	%p59, %p57, %p58;
	and.pred  	%p60, %p59, %p1;
	add.s32 	%r78, %r31, %r16;
	mul.wide.s32 	%rd14, %r78, 4;
	add.s64 	%rd5, %rd2, %rd14;
	mov.f32 	%f107, 0f00000000;
	not.pred 	%p61, %p60;
	@%p61 bra 	$L__BB0_29;
	ld.global.f32 	%f107, [%rd5];
$L__BB0_29:
	add.s32 	%r79, %r17, %r101;
	mul.wide.s32 	%rd15, %r79, 4;
	add.s64 	%rd6, %rd1, %rd15;
	ld.global.f32 	%f80, [%rd6];
	fma.rn.f32 	%f32, %f107, %f80, %f118;
	add.s32 	%r80, %r31, 1;
	setp.gt.s32 	%p62, %r80, -1;
	setp.lt.s32 	%p63, %r80, %r40;
	and.pred  	%p64, %p62, %p63;
	and.pred  	%p65, %p64, %p1;
	mov.f32 	%f108, 0f00000000;
	not.pred 	%p66, %p65;
	@%p66 bra 	$L__BB0_31;
	ld.global.f32 	%f108, [%rd5+4];
$L__BB0_31:
	ld.global.f32 	%f82, [%rd6+4];
	fma.rn.f32 	%f35, %f108, %f82, %f32;
	add.s32 	%r81, %r31, 2;
	setp.gt.s32 	%p67, %r81, -1;
	setp.lt.s32 	%p68, %r81, %r40;
	and.pred  	%p69, %p67, %p68;
	and.pred  	%p70, %p69, %p1;
	mov.f32 	%f109, 0f00000000;
	not.pred 	%p71, %p70;
	@%p71 bra 	$L__BB0_33;
	ld.global.f32 	%f109, [%rd5+8];
$L__BB0_33:
	ld.global.f32 	%f84, [%rd6+8];
	fma.rn.f32 	%f38, %f109, %f84, %f35;
	add.s32 	%r82, %r31, 3;
	setp.gt.s32 	%p72, %r82, -1;
	setp.lt.s32 	%p73, %r82, %r40;
	and.pred  	%p74, %p72, %p73;
	and.pred  	%p75, %p74, %p1;
	mov.f32 	%f110, 0f00000000;
	not.pred 	%p76, %p75;
	@%p76 bra 	$L__BB0_35;
	ld.global.f32 	%f110, [%rd5+12];
$L__BB0_35:
	ld.global.f32 	%f85, [%rd6+12];
	fma.rn.f32 	%f118, %f110, %f85, %f38;
	add.s32 	%r101, %r101, 4;
$L__BB0_36:
	add.s32 	%r84, %r8, 1;
	and.b32  	%r83, %r84, 3;
	setp.eq.s32 	%p77, %r83, 0;
	@%p77 bra 	$L__BB0_47;
	setp.eq.s32 	%p78, %r83, 1;
	@%p78 bra 	$L__BB0_43;
	add.s32 	%r34, %r101, %r1;
	setp.gt.s32 	%p79, %r34, -1;
	setp.lt.s32 	%p80, %r34, %r40;
	and.pred  	%p81, %p79, %p80;
	and.pred  	%p82, %p81, %p1;
	add.s32 	%r85, %r34, %r16;
	mul.wide.s32 	%rd16, %r85, 4;
	add.s64 	%rd7, %rd2, %rd16;
	mov.f32 	%f113, 0f00000000;
	not.pred 	%p83, %p82;
	@%p83 bra 	$L__BB0_40;
	ld.global.f32 	%f113, [%rd7];
$L__BB0_40:
	add.s32 	%r86, %r17, %r101;
	mul.wide.s32 	%rd17, %r86, 4;
	add.s64 	%rd8, %rd1, %rd17;
	ld.global.f32 	%f89, [%rd8];
	fma.rn.f32 	%f46, %f113, %f89, %f118;
	add.s32 	%r87, %r34, 1;
	setp.gt.s32 	%p84, %r87, -1;
	setp.lt.s32 	%p85, %r87, %r40;
	and.pred  	%p86, %p84, %p85;
	and.pred  	%p87, %p86, %p1;
	mov.f32 	%f114, 0f00000000;
	not.pred 	%p88, %p87;
	@%p88 bra 	$L__BB0_42;
	ld.global.f32 	%f114, [%rd7+4];
$L__BB0_42:
	ld.global.f32 	%f90, [%rd8+4];
	fma.rn.f32 	%f118, %f114, %f90, %f46;
	add.s32 	%r101, %r101, 2;
$L__BB0_43:
	and.b32  	%r88, %r8, 1;
	setp.eq.b32 	%p89, %r88, 1;
	@%p89 bra 	$L__BB0_47;
	add.s32 	%r37, %r101, %r1;
	setp.gt.s32 	%p90, %r37, -1;
	setp.lt.s32 	%p91, %r37, %r40;
	and.pred  	%p92, %p90, %p91;
	and.pred  	%p93, %p92, %p1;
	mov.f32 	%f117, 0f00000000;
	not.pred 	%p94, %p93;
	@%p94 bra 	$L__BB0_46;
	add.s32 	%r89, %r37, %r16;
	mul.wide.s32 	%rd18, %r89, 4;
	add.s64 	%rd19, %rd2, %rd18;
	ld.global.f32 	%f117, [%rd19];
$L__BB0_46:
	add.s32 	%r90, %r17, %r101;
	mul.wide.s32 	%rd20, %r90, 4;
	add.s64 	%rd21, %rd1, %rd20;
	ld.global.f32 	%f92, [%rd21];
	fma.rn.f32 	%f118, %f117, %f92, %f118;
$L__BB0_47:
	add.s32 	%r95, %r15, 1;
	setp.ne.s32 	%p95, %r15, %r7;
	@%p95 bra 	$L__BB0_5;
	add.s32 	%r94, %r94, 1;
	setp.ne.s32 	%p96, %r94, %r42;
	@%p96 bra 	$L__BB0_4;
$L__BB0_49:
	ld.param.u64 	%rd25, [_Z6Conv2dPfS_S_iiiiii_param_2];
	mad.lo.s32 	%r91, %r4, %r43, %r3;
	mad.lo.s32 	%r92, %r91, %r45, %r53;
	mad.lo.s32 	%r93, %r92, %r40, %r1;
	cvta.to.global.u64 	%rd22, %rd25;
	mul.wide.s32 	%rd23, %r93, 4;
	add.s64 	%rd24, %rd22, %rd23;
	st.global.f32 	[%rd24], %f118;
$L__BB0_50:
	ret;

}


// ===== COMPILED SASS (sm_100) =====

	.target	sm_100

	.elftype	@"ET_EXEC"


//--------------------- .note.nv.tkinfo           --------------------------
	.section	.note.nv.tkinfo,"",@"SHT_NOTE"
	.sectionflags	@"SHF_NOTE_NV_TKINFO"
	.tkinfo
        /*0018*/ 	.word	0x00000002
        /*0030*/ 	.string	""
        /*0030*/ 	.string	"ptxas"
        /*0030*/ 	.string	"Cuda compilation tools, release 13.0, V13.0.88"
        /*0030*/ 	.string	"Build cuda_13.0.r13.0/compiler.36424714_0"
        /*0030*/ 	.string	"-arch sm_100 -m 64 "



//--------------------- .note.nv.cuinfo           --------------------------
	.section	.note.nv.cuinfo,"",@"SHT_NOTE"
	.sectionflags	@"SHF_NOTE_NV_CUINFO"
        /*0018*/ 	.short	0x0002
        /*001a*/ 	.short	0x0064
        /*001c*/ 	.short	0x0082
	.zero		2


//--------------------- .nv.info                  --------------------------
	.section	.nv.info,"",@"SHT_CUDA_INFO"
	.align	4


	//----- nvinfo : EIATTR_REGCOUNT
	.align		4
        /*0000*/ 	.byte	0x04, 0x2f
        /*0002*/ 	.short	(.L_1 - .L_0)
	.align		4
.L_0:
        /*0004*/ 	.word	index@(_Z6Conv2dPfS_S_iiiiii)
        /*0008*/ 	.word	0x0000001f


	//----- nvinfo : EIATTR_FRAME_SIZE
	.align		4
.L_1:
        /*000c*/ 	.byte	0x04, 0x11
        /*000e*/ 	.short	(.L_3 - .L_2)
	.align		4
.L_2:
        /*0010*/ 	.word	index@(_Z6Conv2dPfS_S_iiiiii)
        /*0014*/ 	.word	0x00000000


	//----- nvinfo : EIATTR_MIN_STACK_SIZE
	.align		4
.L_3:
        /*0018*/ 	.byte	0x04, 0x12
        /*001a*/ 	.short	(.L_5 - .L_4)
	.align		4
.L_4:
        /*001c*/ 	.word	index@(_Z6Conv2dPfS_S_iiiiii)
        /*0020*/ 	.word	0x00000000
.L_5:


//--------------------- .nv.compat                --------------------------
	.section	.nv.compat,"",@"SHT_CUDA_COMPAT_INFO"
	.align	4
        /*0000*/ 	.byte	0x02, 0x09, 0x00, 0x00, 0x02, 0x02, 0x01, 0x00, 0x02, 0x05, 0x05, 0x00, 0x03, 0x07, 0x01, 0x01
        /*0010*/ 	.byte	0x02, 0x03, 0x00, 0x00, 0x02, 0x06, 0x01, 0x00, 0x04, 0x0b, 0x08, 0x00, 0x09, 0x00, 0x00, 0x00
        /*0020*/ 	.byte	0x00, 0x00, 0x00, 0x00


//--------------------- .nv.info._Z6Conv2dPfS_S_iiiiii --------------------------
	.section	.nv.info._Z6Conv2dPfS_S_iiiiii,"",@"SHT_CUDA_INFO"
	.sectionflags	@""
	.align	4


	//----- nvinfo : EIATTR_CUDA_API_VERSION
	.align		4
        /*0000*/ 	.byte	0x04, 0x37
        /*0002*/ 	.short	(.L_7 - .L_6)
.L_6:
        /*0004*/ 	.word	0x00000082


	//----- nvinfo : EIATTR_KPARAM_INFO
	.align		4
.L_7:
        /*0008*/ 	.byte	0x04, 0x17
        /*000a*/ 	.short	(.L_9 - .L_8)
.L_8:
        /*000c*/ 	.word	0x00000000
        /*0010*/ 	.short	0x0008
        /*0012*/ 	.short	0x002c
        /*0014*/ 	.byte	0x00, 0xf0, 0x11, 0x00


	//----- nvinfo : EIATTR_KPARAM_INFO
	.align		4
.L_9:
        /*0018*/ 	.byte	0x04, 0x17
        /*001a*/ 	.short	(.L_11 - .L_10)
.L_10:
        /*001c*/ 	.word	0x00000000
        /*0020*/ 	.short	0x0007
        /*0022*/ 	.short	0x0028
        /*0024*/ 	.byte	0x00, 0xf0, 0x11, 0x00


	//----- nvinfo : EIATTR_KPARAM_INFO
	.align		4
.L_11:
        /*0028*/ 	.byte	0x04, 0x17
        /*002a*/ 	.short	(.L_13 - .L_12)
.L_12:
        /*002c*/ 	.word	0x00000000
        /*0030*/ 	.short	0x0006
        /*0032*/ 	.short	0x0024
        /*0034*/ 	.byte	0x00, 0xf0, 0x11, 0x00


	//----- nvinfo : EIATTR_KPARAM_INFO
	.align		4
.L_13:
        /*0038*/ 	.byte	0x04, 0x17
        /*003a*/ 	.short	(.L_15 - .L_14)
.L_14:
        /*003c*/ 	.word	0x00000000
        /*0040*/ 	.short	0x0005
        /*0042*/ 	.short	0x0020
        /*0044*/ 	.byte	0x00, 0xf0, 0x11, 0x00


	//----- nvinfo : EIATTR_KPARAM_INFO
	.align		4
.L_15:
        /*0048*/ 	.byte	0x04, 0x17
        /*004a*/ 	.short	(.L_17 - .L_16)
.L_16:
        /*004c*/ 	.word	0x00000000
        /*0050*/ 	.short	0x0004
        /*0052*/ 	.short	0x001c
        /*0054*/ 	.byte	0x00, 0xf0, 0x11, 0x00


	//----- nvinfo : EIATTR_KPARAM_INFO
	.align		4
.L_17:
        /*0058*/ 	.byte	0x04, 0x17
        /*005a*/ 	.short	(.L_19 - .L_18)
.L_18:
        /*005c*/ 	.word	0x00000000
        /*0060*/ 	.short	0x0003
        /*0062*/ 	.short	0x0018
        /*0064*/ 	.byte	0x00, 0xf0, 0x11, 0x00


	//----- nvinfo : EIATTR_KPARAM_INFO
	.align		4
.L_19:
        /*0068*/ 	.byte	0x04, 0x17
        /*006a*/ 	.short	(.L_21 - .L_20)
.L_20:
        /*006c*/ 	.word	0x00000000
        /*0070*/ 	.short	0x0002
        /*0072*/ 	.short	0x0010
        /*0074*/ 	.byte	0x00, 0xf5, 0x21, 0x00


	//----- nvinfo : EIATTR_KPARAM_INFO
	.align		4
.L_21:
        /*0078*/ 	.byte	0x04, 0x17
        /*007a*/ 	.short	(.L_23 - .L_22)
.L_22:
        /*007c*/ 	.word	0x00000000
        /*0080*/ 	.short	0x0001
        /*0082*/ 	.short	0x0008
        /*0084*/ 	.byte	0x00, 0xf5, 0x21, 0x00


	//----- nvinfo : EIATTR_KPARAM_INFO
	.align		4
.L_23:
        /*0088*/ 	.byte	0x04, 0x17
        /*008a*/ 	.short	(.L_25 - .L_24)
.L_24:
        /*008c*/ 	.word	0x00000000
        /*0090*/ 	.short	0x0000
        /*0092*/ 	.short	0x0000
        /*0094*/ 	.byte	0x00, 0xf5, 0x21, 0x00


	//----- nvinfo : EIATTR_SPARSE_MMA_MASK
	.align		4
.L_25:
        /*0098*/ 	.byte	0x03, 0x50
        /*009a*/ 	.short	0x0000


	//----- nvinfo : EIATTR_MAXREG_COUNT
	.align		4
        /*009c*/ 	.byte	0x03, 0x1b
        /*009e*/ 	.short	0x00ff


	//----- nvinfo : EIATTR_MERCURY_ISA_VERSION
	.align		4
        /*00a0*/ 	.byte	0x03, 0x5f
        /*00a2*/ 	.short	0x0101


	//----- nvinfo : EIATTR_VRC_CTA_INIT_COUNT
	.align		4
        /*00a4*/ 	.byte	0x02, 0x4a
	.zero		1
	.zero		1


	//----- nvinfo : EIATTR_EXIT_INSTR_OFFSETS
	.align		4
        /*00a8*/ 	.byte	0x04, 0x1c
        /*00aa*/ 	.short	(.L_27 - .L_26)


	//   ....[0]....
.L_26:
        /*00ac*/ 	.word	0x00000250


	//   ....[1]....
        /*00b0*/ 	.word	0x00001030


	//----- nvinfo : EIATTR_CBANK_PARAM_SIZE
	.align		4
.L_27:
        /*00b4*/ 	.byte	0x03, 0x19
        /*00b6*/ 	.short	0x0030


	//----- nvinfo : EIATTR_PARAM_CBANK
	.align		4
        /*00b8*/ 	.byte	0x04, 0x0a
        /*00ba*/ 	.short	(.L_29 - .L_28)
	.align		4
.L_28:
        /*00bc*/ 	.word	index@(.nv.constant0._Z6Conv2dPfS_S_iiiiii)
        /*00c0*/ 	.short	0x0380
        /*00c2*/ 	.short	0x0030


	//----- nvinfo : EIATTR_SW_WAR
	.align		4
.L_29:
        /*00c4*/ 	.byte	0x04, 0x36
        /*00c6*/ 	.short	(.L_31 - .L_30)
.L_30:
        /*00c8*/ 	.word	0x00000008
.L_31:


//--------------------- .nv.callgraph             --------------------------
	.section	.nv.callgraph,"",@"SHT_CUDA_CALLGRAPH"
	.align	4
	.sectionentsize	8
	.align		4
        /*0000*/ 	.word	0x00000000
	.align		4
        /*0004*/ 	.word	0xffffffff
	.align		4
        /*0008*/ 	.word	0x00000000
	.align		4
        /*000c*/ 	.word	0xfffffffe
	.align		4
        /*0010*/ 	.word	0x00000000
	.align		4
        /*0014*/ 	.word	0xfffffffd
	.align		4
        /*0018*/ 	.word	0x00000000
	.align		4
        /*001c*/ 	.word	0xfffffffc


//--------------------- .text._Z6Conv2dPfS_S_iiiiii --------------------------
	.section	.text._Z6Conv2dPfS_S_iiiiii,"ax",@progbits
	.align	128
        .global         _Z6Conv2dPfS_S_iiiiii
        .type           _Z6Conv2dPfS_S_iiiiii,@function
        .size           _Z6Conv2dPfS_S_iiiiii,(.L_x_9 - _Z6Conv2dPfS_S_iiiiii)
        .other          _Z6Conv2dPfS_S_iiiiii,@"STO_CUDA_ENTRY STV_DEFAULT"
_Z6Conv2dPfS_S_iiiiii:
.text._Z6Conv2dPfS_S_iiiiii:
[----:B------:R-:W-:Y:S08]  /*0000*/  LDC R1, c[0x0][0x37c] ;  /* 0x0000df00ff017b82 */ /* 0x000ff00000000800 */
[----:B------:R-:W0:Y:S01]  /*0010*/  LDC R6, c[0x0][0x3a4] ;  /* 0x0000e900ff067b82 */ /* 0x000e220000000800 */
[----:B------:R-:W1:Y:S01]  /*0020*/  S2R R7, SR_TID.Y ;  /* 0x0000000000077919 */ /* 0x000e620000002200 */
[----:B------:R-:W2:Y:S01]  /*0030*/  LDCU.64 UR8, c[0x0][0x398] ;  /* 0x00007300ff0877ac */ /* 0x000ea20008000a00 */
[----:B------:R-:W3:Y:S05]  /*0040*/  LDCU UR7, c[0x0][0x3ac] ;  /* 0x00007580ff0777ac */ /* 0x000eea0008000800 */
[----:B------:R-:W4:Y:S08]  /*0050*/  S2UR UR6, SR_CTAID.Z ;  /* 0x00000000000679c3 */ /* 0x000f300000002700 */
[----:B------:R-:W1:Y:S01]  /*0060*/  S2UR UR5, SR_CTAID.Y ;  /* 0x00000000000579c3 */ /* 0x000e620000002600 */
[----:B0-----:R-:W0:Y:S07]  /*0070*/  I2F.U32.RP R4, R6 ;  /* 0x0000000600047306 */ /* 0x001e2e0000209000 */
[----:B------:R-:W5:Y:S01]  /*0080*/  S2UR UR4, SR_CTAID.X ;  /* 0x00000000000479c3 */ /* 0x000f620000002500 */
[----:B------:R-:W-:Y:S01]  /*0090*/  ISETP.NE.U32.AND P2, PT, R6, RZ, PT ;  /* 0x000000ff0600720c */ /* 0x000fe20003f45070 */
[----:B0-----:R-:W0:Y:S02]  /*00a0*/  MUFU.RCP R4, R4 ;  /* 0x0000000400047308 */ /* 0x001e240000001000 */
[----:B0-----:R-:W-:-:S04]  /*00b0*/  VIADD R2, R4, 0xffffffe ;  /* 0x0ffffffe04027836 */ /* 0x001fc80000000000 */
[----:B------:R-:W5:Y:S02]  /*00c0*/  LDC R4, c[0x0][0x360] ;  /* 0x0000d800ff047b82 */ /* 0x000f640000000800 */
[----:B------:R0:W2:Y:S02]  /*00d0*/  F2I.FTZ.U32.TRUNC.NTZ R3, R2 ;  /* 0x0000000200037305 */ /* 0x0000a4000021f000 */
[----:B0-----:R-:W-:Y:S02]  /*00e0*/  IMAD.MOV.U32 R2, RZ, RZ, RZ ;  /* 0x000000ffff027224 */ /* 0x001fe400078e00ff */
[----:B--2---:R-:W-:-:S04]  /*00f0*/  IMAD.MOV R5, RZ, RZ, -R3 ;  /* 0x000000ffff057224 */ /* 0x004fc800078e0a03 */
[----:B------:R-:W-:-:S04]  /*0100*/  IMAD R5, R5, R6, RZ ;  /* 0x0000000605057224 */ /* 0x000fc800078e02ff */
[----:B------:R-:W-:Y:S02]  /*0110*/  IMAD.HI.U32 R0, R3, R5, R2 ;  /* 0x0000000503007227 */ /* 0x000fe400078e0002 */
[----:B------:R-:W5:Y:S01]  /*0120*/  S2R R5, SR_TID.X ;  /* 0x0000000000057919 */ /* 0x000f620000002100 */
[----:B------:R-:W1:Y:S03]  /*0130*/  LDC R2, c[0x0][0x364] ;  /* 0x0000d900ff027b82 */ /* 0x000e660000000800 */
[----:B----4-:R-:W-:-:S04]  /*0140*/  IMAD.HI.U32 R0, R0, UR6, RZ ;  /* 0x0000000600007c27 */ /* 0x010fc8000f8e00ff */
[----:B------:R-:W-:-:S04]  /*0150*/  IMAD.MOV R3, RZ, RZ, -R0 ;  /* 0x000000ffff037224 */ /* 0x000fc800078e0a00 */
[----:B------:R-:W-:-:S05]  /*0160*/  IMAD R3, R6, R3, UR6 ;  /* 0x0000000606037e24 */ /* 0x000fca000f8e0203 */
[----:B------:R-:W-:Y:S01]  /*0170*/  ISETP.GE.U32.AND P0, PT, R3, R6, PT ;  /* 0x000000060300720c */ /* 0x000fe20003f06070 */
[----:B-1----:R-:W-:-:S12]  /*0180*/  IMAD R2, R2, UR5, R7 ;  /* 0x0000000502027c24 */ /* 0x002fd8000f8e0207 */
[-C--:B------:R-:W-:Y:S01]  /*0190*/  @P0 IADD3 R3, PT, PT, R3, -R6.reuse, RZ ;  /* 0x8000000603030210 */ /* 0x080fe20007ffe0ff */
[----:B------:R-:W-:Y:S01]  /*01a0*/  @P0 VIADD R0, R0, 0x1 ;  /* 0x0000000100000836 */ /* 0x000fe20000000000 */
[----:B------:R-:W-:Y:S02]  /*01b0*/  ISETP.GE.AND P0, PT, R2, UR9, PT ;  /* 0x0000000902007c0c */ /* 0x000fe4000bf06270 */
[----:B------:R-:W-:Y:S01]  /*01c0*/  ISETP.GE.U32.AND P1, PT, R3, R6, PT ;  /* 0x000000060300720c */ /* 0x000fe20003f26070 */
[----:B-----5:R-:W-:-:S05]  /*01d0*/  IMAD R3, R4, UR4, R5 ;  /* 0x0000000404037c24 */ /* 0x020fca000f8e0205 */
[----:B------:R-:W-:-:S07]  /*01e0*/  ISETP.GE.OR P0, PT, R3, UR8, P0 ;  /* 0x0000000803007c0c */ /* 0x000fce0008706670 */
[----:B------:R-:W-:Y:S01]  /*01f0*/  @P1 VIADD R0, R0, 0x1 ;  /* 0x0000000100001836 */ /* 0x000fe20000000000 */
[----:B------:R-:W-:-:S05]  /*0200*/  @!P2 LOP3.LUT R0, RZ, R6, RZ, 0x33, !PT ;  /* 0x00000006ff00a212 */ /* 0x000fca00078e33ff */
[----:B------:R-:W-:-:S04]  /*0210*/  IMAD.MOV R7, RZ, RZ, -R0 ;  /* 0x000000ffff077224 */ /* 0x000fc800078e0a00 */
[----:B------:R-:W-:-:S05]  /*0220*/  IMAD R5, R6, R7, UR6 ;  /* 0x0000000606057e24 */ /* 0x000fca000f8e0207 */
[----:B------:R-:W-:-:S04]  /*0230*/  ISETP.GE.OR P0, PT, R5, R6, P0 ;  /* 0x000000060500720c */ /* 0x000fc80000706670 */
[----:B---3--:R-:W-:-:S13]  /*0240*/  ISETP.GE.OR P0, PT, R0, UR7, P0 ;  /* 0x0000000700007c0c */ /* 0x008fda0008706670 */
[----:B------:R-:W-:Y:S05]  /*0250*/  @P0 EXIT ;  /* 0x000000000000094d */ /* 0x000fea0003800000 */
[----:B------:R-:W0:Y:S01]  /*0260*/  LDC R6, c[0x0][0x3a8] ;  /* 0x0000ea00ff067b82 */ /* 0x000e220000000800 */
[----:B------:R-:W1:Y:S01]  /*0270*/  LDCU.64 UR6, c[0x0][0x358] ;  /* 0x00006b00ff0677ac */ /* 0x000e620008000a00 */
[----:B------:R-:W-:-:S06]  /*0280*/  HFMA2 R19, -RZ, RZ, 0, 0 ;  /* 0x00000000ff137431 */ /* 0x000fcc00000001ff */
[----:B------:R-:W2:Y:S01]  /*0290*/  LDC R4, c[0x0][0x3a0] ;  /* 0x0000e800ff047b82 */ /* 0x000ea20000000800 */
[C---:B0-----:R-:W-:Y:S02]  /*02a0*/  ISETP.GE.AND P0, PT, R6.reuse, -0x1, PT ;  /* 0xffffffff0600780c */ /* 0x041fe40003f06270 */
[----:B------:R-:W-:Y:S02]  /*02b0*/  LEA.HI R6, R6, R6, RZ, 0x1 ;  /* 0x0000000606067211 */ /* 0x000fe400078f08ff */
[----:B--2---:R-:W-:-:S13]  /*02c0*/  ISETP.LT.OR P0, PT, R4, 0x1, !P0 ;  /* 0x000000010400780c */ /* 0x004fda0004701670 */
[----:B-1----:R-:W-:Y:S05]  /*02d0*/  @P0 BRA `(.L_x_0) ;  /* 0x0000000c00340947 */ /* 0x002fea0003800000 */
[----:B------:R-:W-:Y:S01]  /*02e0*/  SHF.R.S32.HI R6, RZ, 0x1, R6 ;  /* 0x00000001ff067819 */ /* 0x000fe20000011406 */
[----:B------:R-:W-:Y:S01]  /*02f0*/  IMAD.MOV.U32 R19, RZ, RZ, RZ ;  /* 0x000000ffff137224 */ /* 0x000fe200078e00ff */
[----:B------:R-:W-:Y:S02]  /*0300*/  UMOV UR4, URZ ;  /* 0x000000ff00047c82 */ /* 0x000fe40008000000 */
[----:B------:R-:W-:Y:S02]  /*0310*/  IABS R7, R6 ;  /* 0x0000000600077213 */ /* 0x000fe40000000000 */
[----:B------:R-:W-:-:S03]  /*0320*/  IADD3 R8, PT, PT, -R6, RZ, RZ ;  /* 0x000000ff06087210 */ /* 0x000fc60007ffe1ff */
[----:B------:R-:W-:-:S04]  /*0330*/  IMAD.IADD R7, R6, 0x1, R7 ;  /* 0x0000000106077824 */ /* 0x000fc800078e0207 */
[----:B------:R-:W-:-:S05]  /*0340*/  VIADD R9, R7, 0x1 ;  /* 0x0000000107097836 */ /* 0x000fca0000000000 */
[----:B------:R-:W-:-:S07]  /*0350*/  LOP3.LUT R9, R9, 0x7, RZ, 0xc0, !PT ;  /* 0x0000000709097812 */ /* 0x000fce00078ec0ff */
.L_x_7:
[----:B------:R-:W0:Y:S01]  /*0360*/  LDC R4, c[0x0][0x3a0] ;  /* 0x0000e800ff047b82 */ /* 0x000e220000000800 */
[----:B------:R-:W1:Y:S01]  /*0370*/  LDCU UR5, c[0x0][0x3a8] ;  /* 0x00007500ff0577ac */ /* 0x000e620008000800 */
[----:B------:R-:W-:Y:S02]  /*0380*/  IMAD.MOV.U32 R11, RZ, RZ, R8 ;  /* 0x000000ffff0b7224 */ /* 0x000fe400078e0008 */
[-C--:B0-----:R-:W-:Y:S02]  /*0390*/  IMAD R10, R0, R4.reuse, UR4 ;  /* 0x00000004000a7e24 */ /* 0x081fe4000f8e0204 */
[----:B------:R-:W-:Y:S01]  /*03a0*/  IMAD R13, R5, R4, UR4 ;  /* 0x00000004050d7e24 */ /* 0x000fe2000f8e0204 */
[----:B------:R-:W-:-:S03]  /*03b0*/  UIADD3 UR4, UPT, UPT, UR4, 0x1, URZ ;  /* 0x0000000104047890 */ /* 0x000fc6000fffe0ff */
[----:B-1----:R-:W-:-:S03]  /*03c0*/  IMAD R12, R13, UR5, R6 ;  /* 0x000000050d0c7c24 */ /* 0x002fc6000f8e0206 */
[----:B------:R-:W-:-:S13]  /*03d0*/  ISETP.NE.AND P5, PT, R4, UR4, PT ;  /* 0x0000000404007c0c */ /* 0x000fda000bfa5270 */
.L_x_6:
[----:B------:R-:W0:Y:S01]  /*03e0*/  LDCU UR5, c[0x0][0x39c] ;  /* 0x00007380ff0577ac */ /* 0x000e220008000800 */
[----:B------:R-:W-:Y:S01]  /*03f0*/  ISETP.GE.U32.AND P1, PT, R7, 0x7, PT ;  /* 0x000000070700780c */ /* 0x000fe20003f26070 */
[--C-:B------:R-:W-:Y:S01]  /*0400*/  IMAD.IADD R15, R2, 0x1, R11.reuse ;  /* 0x00000001020f7824 */ /* 0x100fe200078e020b */
[----:B------:R-:W-:Y:S01]  /*0410*/  IABS R4, R6 ;  /* 0x0000000600047213 */ /* 0x000fe20000000000 */
[----:B------:R-:W1:Y:S01]  /*0420*/  LDCU UR8, c[0x0][0x3a8] ;  /* 0x00007500ff0877ac */ /* 0x000e620008000800 */
[----:B------:R-:W-:Y:S01]  /*0430*/  IMAD.IADD R17, R12, 0x1, R11 ;  /* 0x000000010c117824 */ /* 0x000fe200078e020b */
[----:B------:R-:W-:Y:S02]  /*0440*/  MOV R13, R8 ;  /* 0x00000008000d7202 */ /* 0x000fe40000000f00 */
[C---:B------:R-:W-:Y:S01]  /*0450*/  ISETP.NE.AND P6, PT, R11.reuse, R4, PT ;  /* 0x000000040b00720c */ /* 0x040fe20003fc5270 */
[----:B------:R-:W-:Y:S01]  /*0460*/  VIADD R11, R11, 0x1 ;  /* 0x000000010b0b7836 */ /* 0x000fe20000000000 */
[----:B0-----:R-:W-:Y:S01]  /*0470*/  ISETP.GE.AND P0, PT, R15, UR5, PT ;  /* 0x000000050f007c0c */ /* 0x001fe2000bf06270 */
[----:B------:R-:W-:-:S02]  /*0480*/  IMAD R18, R10, UR5, R15 ;  /* 0x000000050a127c24 */ /* 0x000fc4000f8e020f */
[----:B-1----:R-:W-:Y:S01]  /*0490*/  IMAD R4, R17, UR8, R6 ;  /* 0x0000000811047c24 */ /* 0x002fe2000f8e0206 */
[----:B------:R-:W-:Y:S01]  /*04a0*/  ISETP.GT.AND P0, PT, R15, -0x1, !P0 ;  /* 0xffffffff0f00780c */ /* 0x000fe20004704270 */
[----:B------:R-:W-:-:S12]  /*04b0*/  @!P1 BRA `(.L_x_1) ;  /* 0x0000000400509947 */ /* 0x000fd80003800000 */
[----:B------:R-:W-:Y:S01]  /*04c0*/  VIADD R22, R7, 0x1 ;  /* 0x0000000107167836 */ /* 0x000fe20000000000 */
[----:B------:R-:W-:Y:S01]  /*04d0*/  IADD3 R20, PT, PT, -R6, 0x3, RZ ;  /* 0x0000000306147810 */ /* 0x000fe20007ffe1ff */
[----:B------:R-:W-:Y:S01]  /*04e0*/  IMAD.IADD R21, R3, 0x1, -R6 ;  /* 0x0000000103157824 */ /* 0x000fe200078e0a06 */
[----:B------:R-:W-:Y:S01]  /*04f0*/  MOV R13, R8 ;  /* 0x00000008000d7202 */ /* 0x000fe20000000f00 */
[----:B------:R-:W0:Y:S01]  /*0500*/  LDCU UR5, c[0x0][0x398] ;  /* 0x00007300ff0577ac */ /* 0x000e220008000800 */
[----:B------:R-:W-:-:S05]  /*0510*/  LOP3.LUT R22, R22, 0xfffffff8, RZ, 0xc0, !PT ;  /* 0xfffffff816167812 */ /* 0x000fca00078ec0ff */
[----:B------:R-:W-:-:S07]  /*0520*/  IMAD.MOV R22, RZ, RZ, -R22 ;  /* 0x000000ffff167224 */ /* 0x000fce00078e0a16 */
.L_x_2:
[----:B------:R-:W1:Y:S01]  /*0530*/  LDC.64 R16, c[0x0][0x380] ;  /* 0x0000e000ff107b82 */ /* 0x000e620000000a00 */
[----:B0-----:R-:W-:Y:S01]  /*0540*/  ISETP.GE.AND P1, PT, R21, UR5, PT ;  /* 0x0000000515007c0c */ /* 0x001fe2000bf26270 */
[--C-:B------:R-:W-:Y:S02]  /*0550*/  IMAD.IADD R23, R3, 0x1, R13.reuse ;  /* 0x0000000103177824 */ /* 0x100fe400078e020d */
[----:B------:R-:W-:Y:S02]  /*0560*/  HFMA2 R24, -RZ, RZ, 0, 0 ;  /* 0x00000000ff187431 */ /* 0x000fe400000001ff */
[----:B------:R-:W-:Y:S01]  /*0570*/  IMAD.IADD R25, R4, 0x1, R13 ;  /* 0x0000000104197824 */ /* 0x000fe200078e020d */
[----:B------:R-:W-:Y:S01]  /*0580*/  ISETP.GT.AND P1, PT, R21, -0x1, !P1 ;  /* 0xffffffff1500780c */ /* 0x000fe20004f24270 */
[----:B------:R-:W-:Y:S01]  /*0590*/  IMAD R23, R18, UR5, R23 ;  /* 0x0000000512177c24 */ /* 0x000fe2000f8e0217 */
[----:B------:R-:W0:Y:S02]  /*05a0*/  LDC.64 R14, c[0x0][0x388] ;  /* 0x0000e200ff0e7b82 */ /* 0x000e240000000a00 */
[----:B------:R-:W-:Y:S01]  /*05b0*/  PLOP3.LUT P1, PT, P1, P0, PT, 0x80, 0x8 ;  /* 0x000000000008781c */ /* 0x000fe20000f21070 */
[----:B-1----:R-:W-:-:S04]  /*05c0*/  IMAD.WIDE R16, R23, 0x4, R16 ;  /* 0x0000000417107825 */ /* 0x002fc800078e0210 */
[----:B------:R-:W-:-:S08]  /*05d0*/  VIADD R23, R21, 0x1 ;  /* 0x0000000115177836 */ /* 0x000fd00000000000 */
[----:B------:R-:W2:Y:S01]  /*05e0*/  @P1 LDG.E R24, desc[UR6][R16.64] ;  /* 0x0000000610181981 */ /* 0x000ea2000c1e1900 */
[----:B0-----:R-:W-:-:S05]  /*05f0*/  IMAD.WIDE R14, R25, 0x4, R14 ;  /* 0x00000004190e7825 */ /* 0x001fca00078e020e */
[----:B------:R-:W2:Y:S01]  /*0600*/  LDG.E R26, desc[UR6][R14.64] ;  /* 0x000000060e1a7981 */ /* 0x000ea2000c1e1900 */
[----:B------:R-:W-:-:S03]  /*0610*/  ISETP.GE.AND P1, PT, R23, UR5, PT ;  /* 0x0000000517007c0c */ /* 0x000fc6000bf26270 */
[----:B------:R-:W3:Y:S01]  /*0620*/  LDG.E R28, desc[UR6][R14.64+0x4] ;  /* 0x000004060e1c7981 */ /* 0x000ee2000c1e1900 */
[----:B------:R-:W-:-:S04]  /*0630*/  ISETP.GT.AND P1, PT, R23, -0x1, !P1 ;  /* 0xffffffff1700780c */ /* 0x000fc80004f24270 */
[----:B------:R-:W-:Y:S01]  /*0640*/  PLOP3.LUT P1, PT, P1, P0, PT, 0x80, 0x8 ;  /* 0x000000000008781c */ /* 0x000fe20000f21070 */
[----:B------:R-:W-:-:S12]  /*0650*/  IMAD.MOV.U32 R23, RZ, RZ, RZ ;  /* 0x000000ffff177224 */ /* 0x000fd800078e00ff */
[----:B------:R-:W3:Y:S01]  /*0660*/  @P1 LDG.E R23, desc[UR6][R16.64+0x4] ;  /* 0x0000040610171981 */ /* 0x000ee2000c1e1900 */
[----:B--2---:R-:W-:Y:S01]  /*0670*/  FFMA R25, R26, R24, R19 ;  /* 0x000000181a197223 */ /* 0x004fe20000000013 */
[----:B------:R-:W-:Y:S02]  /*0680*/  VIADD R19, R21, 0x2 ;  /* 0x0000000215137836 */ /* 0x000fe40000000000 */
[----:B------:R-:W2:Y:S03]  /*0690*/  LDG.E R24, desc[UR6][R14.64+0x8] ;  /* 0x000008060e187981 */ /* 0x000ea6000c1e1900 */
[C---:B------:R-:W-:Y:S01]  /*06a0*/  ISETP.GE.AND P1, PT, R19.reuse, UR5, PT ;  /* 0x0000000513007c0c */ /* 0x040fe2000bf26270 */
[----:B------:R-:W4:Y:S03]  /*06b0*/  LDG.E R26, desc[UR6][R14.64+0xc] ;  /* 0x00000c060e1a7981 */ /* 0x000f26000c1e1900 */
[----:B------:R-:W-:-:S04]  /*06c0*/  ISETP.GT.AND P1, PT, R19, -0x1, !P1 ;  /* 0xffffffff1300780c */ /* 0x000fc80004f24270 */
[----:B------:R-:W-:Y:S02]  /*06d0*/  PLOP3.LUT P1, PT, P1, P0, PT, 0x80, 0x8 ;  /* 0x000000000008781c */ /* 0x000fe40000f21070 */
[----:B------:R-:W-:Y:S01]  /*06e0*/  MOV R19, RZ ;  /* 0x000000ff00137202 */ /* 0x000fe20000000f00 */
[----:B---3--:R-:W-:Y:S01]  /*06f0*/  FFMA R25, R28, R23, R25 ;  /* 0x000000171c197223 */ /* 0x008fe20000000019 */
[----:B------:R-:W-:-:S09]  /*0700*/  VIADD R23, R21, 0x3 ;  /* 0x0000000315177836 */ /* 0x000fd20000000000 */
[----:B------:R-:W2:Y:S01]  /*0710*/  @P1 LDG.E R19, desc[UR6][R16.64+0x8] ;  /* 0x0000080610131981 */ /* 0x000ea2000c1e1900 */
[----:B------:R-:W-:-:S04]  /*0720*/  ISETP.GE.AND P1, PT, R23, UR5, PT ;  /* 0x0000000517007c0c */ /* 0x000fc8000bf26270 */
[----:B------:R-:W-:-:S04]  /*0730*/  ISETP.GT.AND P1, PT, R23, -0x1, !P1 ;  /* 0xffffffff1700780c */ /* 0x000fc80004f24270 */
[----:B------:R-:W-:Y:S01]  /*0740*/  PLOP3.LUT P1, PT, P1, P0, PT, 0x80, 0x8 ;  /* 0x000000000008781c */ /* 0x000fe20000f21070 */
[----:B------:R-:W-:-:S12]  /*0750*/  IMAD.MOV.U32 R23, RZ, RZ, RZ ;  /* 0x000000ffff177224 */ /* 0x000fd800078e00ff */
[----:B------:R-:W4:Y:S01]  /*0760*/  @P1 LDG.E R23, desc[UR6][R16.64+0xc] ;  /* 0x00000c0610171981 */ /* 0x000f22000c1e1900 */
[----:B--2---:R-:W-:Y:S01]  /*0770*/  FFMA R25, R24, R19, R25 ;  /* 0x0000001318197223 */ /* 0x004fe20000000019 */
[----:B------:R-:W-:-:S05]  /*0780*/  VIADD R19, R21, 0x4 ;  /* 0x0000000415137836 */ /* 0x000fca0000000000 */
[----:B------:R-:W-:-:S04]  /*0790*/  ISETP.GE.AND P1, PT, R19, UR5, PT ;  /* 0x0000000513007c0c */ /* 0x000fc8000bf26270 */
[----:B------:R-:W-:Y:S01]  /*07a0*/  ISETP.GT.AND P1, PT, R19, -0x1, !P1 ;  /* 0xffffffff1300780c */ /* 0x000fe20004f24270 */
[----:B------:R-:W-:-:S03]  /*07b0*/  HFMA2 R19, -RZ, RZ, 0, 0 ;  /* 0x00000000ff137431 */ /* 0x000fc600000001ff */
[----:B------:R-:W-:Y:S01]  /*07c0*/  PLOP3.LUT P1, PT, P1, P0, PT, 0x80, 0x8 ;  /* 0x000000000008781c */ /* 0x000fe20000f21070 */
[----:B----4-:R-:W-:Y:S02]  /*07d0*/  FFMA R25, R26, R23, R25 ;  /* 0x000000171a197223 */ /* 0x010fe40000000019 */
[----:B------:R-:W2:Y:S01]  /*07e0*/  LDG.E R26, desc[UR6][R14.64+0x10] ;  /* 0x000010060e1a7981 */ /* 0x000ea2000c1e1900 */
[----:B------:R-:W-:-:S09]  /*07f0*/  VIADD R23, R21, 0x5 ;  /* 0x0000000515177836 */ /* 0x000fd20000000000 */
[----:B------:R-:W2:Y:S01]  /*0800*/  @P1 LDG.E R19, desc[UR6][R16.64+0x10] ;  /* 0x0000100610131981 */ /* 0x000ea2000c1e1900 */
[----:B------:R-:W-:-:S04]  /*0810*/  ISETP.GE.AND P1, PT, R23, UR5, PT ;  /* 0x0000000517007c0c */ /* 0x000fc8000bf26270 */
[----:B------:R-:W-:Y:S01]  /*0820*/  ISETP.GT.AND P1, PT, R23, -0x1, !P1 ;  /* 0xffffffff1700780c */ /* 0x000fe20004f24270 */
[----:B------:R-:W-:Y:S01]  /*0830*/  IMAD.MOV.U32 R24, RZ, RZ, RZ ;  /* 0x000000ffff187224 */ /* 0x000fe200078e00ff */
[----:B------:R-:W3:Y:S02]  /*0840*/  LDG.E R23, desc[UR6][R14.64+0x14] ;  /* 0x000014060e177981 */ /* 0x000ee4000c1e1900 */
[----:B------:R-:W-:-:S13]  /*0850*/  PLOP3.LUT P1, PT, P1, P0, PT, 0x80, 0x8 ;  /* 0x000000000008781c */ /* 0x000fda0000f21070 */
[----:B------:R-:W3:Y:S01]  /*0860*/  @P1 LDG.E R24, desc[UR6][R16.64+0x14] ;  /* 0x0000140610181981 */ /* 0x000ee2000c1e1900 */
[----:B--2---:R-:W-:Y:S01]  /*0870*/  FFMA R26, R26, R19, R25 ;  /* 0x000000131a1a7223 */ /* 0x004fe20000000019 */
[----:B------:R-:W-:-:S05]  /*0880*/  VIADD R19, R21, 0x6 ;  /* 0x0000000615137836 */ /* 0x000fca0000000000 */
[----:B------:R-:W-:-:S04]  /*0890*/  ISETP.GE.AND P1, PT, R19, UR5, PT ;  /* 0x0000000513007c0c */ /* 0x000fc8000bf26270 */
[----:B------:R-:W-:Y:S02]  /*08a0*/  ISETP.GT.AND P1, PT, R19, -0x1, !P1 ;  /* 0xffffffff1300780c */ /* 0x000fe40004f24270 */
[----:B------:R-:W-:-:S04]  /*08b0*/  IADD3 R19, PT, PT, R21, 0x7, RZ ;  /* 0x0000000715137810 */ /* 0x000fc80007ffe0ff */
[C---:B------:R-:W-:Y:S02]  /*08c0*/  ISETP.GE.AND P2, PT, R19.reuse, UR5, PT ;  /* 0x0000000513007c0c */ /* 0x040fe4000bf46270 */
[----:B------:R-:W-:Y:S02]  /*08d0*/  PLOP3.LUT P1, PT, P1, P0, PT, 0x80, 0x8 ;  /* 0x000000000008781c */ /* 0x000fe40000f21070 */
[----:B------:R-:W-:Y:S01]  /*08e0*/  ISETP.GT.AND P2, PT, R19, -0x1, !P2 ;  /* 0xffffffff1300780c */ /* 0x000fe20005744270 */
[----:B------:R-:W-:-:S03]  /*08f0*/  IMAD.MOV.U32 R19, RZ, RZ, RZ ;  /* 0x000000ffff137224 */ /* 0x000fc600078e00ff */
[----:B------:R-:W-:Y:S01]  /*0900*/  PLOP3.LUT P2, PT, P2, P0, PT, 0x80, 0x8 ;  /* 0x000000000008781c */ /* 0x000fe20001741070 */
[----:B---3--:R-:W-:Y:S01]  /*0910*/  FFMA R25, R23, R24, R26 ;  /* 0x0000001817197223 */ /* 0x008fe2000000001a */
[----:B------:R-:W-:Y:S01]  /*0920*/  IMAD.MOV.U32 R23, RZ, RZ, RZ ;  /* 0x000000ffff177224 */ /* 0x000fe200078e00ff */
[----:B------:R-:W2:Y:S04]  /*0930*/  LDG.E R24, desc[UR6][R14.64+0x18] ;  /* 0x000018060e187981 */ /* 0x000ea8000c1e1900 */
[----:B------:R-:W2:Y:S04]  /*0940*/  @P1 LDG.E R19, desc[UR6][R16.64+0x18] ;  /* 0x0000180610131981 */ /* 0x000ea8000c1e1900 */
[----:B------:R-:W3:Y:S04]  /*0950*/  LDG.E R26, desc[UR6][R14.64+0x1c] ;  /* 0x00001c060e1a7981 */ /* 0x000ee8000c1e1900 */
[----:B------:R-:W3:Y:S01]  /*0960*/  @P2 LDG.E R23, desc[UR6][R16.64+0x1c] ;  /* 0x00001c0610172981 */ /* 0x000ee2000c1e1900 */
[----:B------:R-:W-:-:S05]  /*0970*/  VIADD R22, R22, 0x8 ;  /* 0x0000000816167836 */ /* 0x000fca0000000000 */
[----:B------:R-:W-:Y:S01]  /*0980*/  ISETP.NE.AND P1, PT, R22, RZ, PT ;  /* 0x000000ff1600720c */ /* 0x000fe20003f25270 */
[----:B------:R-:W-:Y:S01]  /*0990*/  VIADD R13, R13, 0x8 ;  /* 0x000000080d0d7836 */ /* 0x000fe20000000000 */
[----:B------:R-:W-:Y:S01]  /*09a0*/  IADD3 R20, PT, PT, R20, 0x8, RZ ;  /* 0x0000000814147810 */ /* 0x000fe20007ffe0ff */
[----:B------:R-:W-:Y:S02]  /*09b0*/  VIADD R21, R21, 0x8 ;  /* 0x0000000815157836 */ /* 0x000fe40000000000 */
[----:B--2---:R-:W-:-:S04]  /*09c0*/  FFMA R19, R24, R19, R25 ;  /* 0x0000001318137223 */ /* 0x004fc80000000019 */
[----:B---3--:R-:W-:-:S04]  /*09d0*/  FFMA R19, R26, R23, R19 ;  /* 0x000000171a137223 */ /* 0x008fc80000000013 */
[----:B------:R-:W-:Y:S05]  /*09e0*/  @P1 BRA `(.L_x_2) ;  /* 0xfffffff800d01947 */ /* 0x000fea000383ffff */
[----:B------:R-:W-:-:S07]  /*09f0*/  VIADD R13, R20, 0xfffffffd ;  /* 0xfffffffd140d7836 */ /* 0x000fce0000000000 */
.L_x_1:
[----:B------:R-:W-:-:S13]  /*0a00*/  ISETP.NE.AND P1, PT, R9, RZ, PT ;  /* 0x000000ff0900720c */ /* 0x000fda0003f25270 */
[----:B------:R-:W-:Y:S05]  /*0a10*/  @!P1 BRA `(.L_x_3) ;  /* 0x00000004005c9947 */ /* 0x000fea0003800000 */
[----:B------:R-:W-:-:S04]  /*0a20*/  IADD3 R14, PT, PT, R9, -0x1, RZ ;  /* 0xffffffff090e7810 */ /* 0x000fc80007ffe0ff */
[----:B------:R-:W-:-:S13]  /*0a30*/  ISETP.GE.U32.AND P1, PT, R14, 0x3, PT ;  /* 0x000000030e00780c */ /* 0x000fda0003f26070 */
[----:B------:R-:W-:Y:S05]  /*0a40*/  @!P1 BRA `(.L_x_4) ;  /* 0x0000000000989947 */ /* 0x000fea0003800000 */
[----:B------:R-:W0:Y:S01]  /*0a50*/  LDCU UR5, c[0x0][0x398] ;  /* 0x00007300ff0577ac */ /* 0x000e220008000800 */
[--C-:B------:R-:W-:Y:S01]  /*0a60*/  IMAD.IADD R21, R3, 0x1, R13.reuse ;  /* 0x0000000103157824 */ /* 0x100fe200078e020d */
[----:B------:R-:W1:Y:S01]  /*0a70*/  LDC.64 R16, c[0x0][0x388] ;  /* 0x0000e200ff107b82 */ /* 0x000e620000000a00 */
[----:B------:R-:W-:Y:S02]  /*0a80*/  IMAD.IADD R23, R4, 0x1, R13 ;  /* 0x0000000104177824 */ /* 0x000fe400078e020d */
[C---:B------:R-:W-:Y:S01]  /*0a90*/  VIADD R20, R21.reuse, 0x1 ;  /* 0x0000000115147836 */ /* 0x040fe20000000000 */
[----:B------:R-:W-:-:S04]  /*0aa0*/  IADD3 R22, PT, PT, R21, 0x3, RZ ;  /* 0x0000000315167810 */ /* 0x000fc80007ffe0ff */
[----:B------:R-:W2:Y:S01]  /*0ab0*/  LDC.64 R14, c[0x0][0x380] ;  /* 0x0000e000ff0e7b82 */ /* 0x000ea20000000a00 */
[C---:B0-----:R-:W-:Y:S02]  /*0ac0*/  ISETP.GE.AND P1, PT, R20.reuse, UR5, PT ;  /* 0x0000000514007c0c */ /* 0x041fe4000bf26270 */
[C---:B------:R-:W-:Y:S02]  /*0ad0*/  ISETP.GE.AND P2, PT, R21.reuse, UR5, PT ;  /* 0x0000000515007c0c */ /* 0x040fe4000bf46270 */
[----:B------:R-:W-:Y:S01]  /*0ae0*/  ISETP.GT.AND P1, PT, R20, -0x1, !P1 ;  /* 0xffffffff1400780c */ /* 0x000fe20004f24270 */
[C---:B------:R-:W-:Y:S01]  /*0af0*/  VIADD R20, R21.reuse, 0x2 ;  /* 0x0000000215147836 */ /* 0x040fe20000000000 */
[----:B------:R-:W-:Y:S01]  /*0b00*/  ISETP.GT.AND P2, PT, R21, -0x1, !P2 ;  /* 0xffffffff1500780c */ /* 0x000fe20005744270 */
[----:B------:R-:W-:Y:S01]  /*0b10*/  IMAD R21, R18, UR5, R21 ;  /* 0x0000000512157c24 */ /* 0x000fe2000f8e0215 */
[----:B------:R-:W-:Y:S01]  /*0b20*/  ISETP.GE.AND P4, PT, R22, UR5, PT ;  /* 0x0000000516007c0c */ /* 0x000fe2000bf86270 */
[----:B-1----:R-:W-:Y:S01]  /*0b30*/  IMAD.WIDE R16, R23, 0x4, R16 ;  /* 0x0000000417107825 */ /* 0x002fe200078e0210 */
[----:B------:R-:W-:-:S02]  /*0b40*/  ISETP.GE.AND P3, PT, R20, UR5, PT ;  /* 0x0000000514007c0c */ /* 0x000fc4000bf66270 */
[----:B------:R-:W-:Y:S02]  /*0b50*/  PLOP3.LUT P2, PT, P2, P0, PT, 0x80, 0x8 ;  /* 0x000000000008781c */ /* 0x000fe40001741070 */
[----:B------:R-:W-:Y:S01]  /*0b60*/  ISETP.GT.AND P3, PT, R20, -0x1, !P3 ;  /* 0xffffffff1400780c */ /* 0x000fe20005f64270 */
[----:B------:R-:W3:Y:S01]  /*0b70*/  LDG.E R24, desc[UR6][R16.64] ;  /* 0x0000000610187981 */ /* 0x000ee2000c1e1900 */
[----:B------:R-:W-:Y:S01]  /*0b80*/  PLOP3.LUT P1, PT, P1, P0, PT, 0x80, 0x8 ;  /* 0x000000000008781c */ /* 0x000fe20000f21070 */
[----:B--2---:R-:W-:Y:S01]  /*0b90*/  IMAD.WIDE R14, R21, 0x4, R14 ;  /* 0x00000004150e7825 */ /* 0x004fe200078e020e */
[----:B------:R-:W-:Y:S02]  /*0ba0*/  ISETP.GT.AND P4, PT, R22, -0x1, !P4 ;  /* 0xffffffff1600780c */ /* 0x000fe40006784270 */
[----:B------:R-:W-:Y:S02]  /*0bb0*/  CS2R R22, SRZ ;  /* 0x0000000000167805 */ /* 0x000fe4000001ff00 */
[----:B------:R-:W-:-:S02]  /*0bc0*/  PLOP3.LUT P3, PT, P3, P0, PT, 0x80, 0x8 ;  /* 0x000000000008781c */ /* 0x000fc40001f61070 */
[----:B------:R-:W-:Y:S02]  /*0bd0*/  CS2R R20, SRZ ;  /* 0x0000000000147805 */ /* 0x000fe4000001ff00 */
[----:B------:R-:W-:Y:S01]  /*0be0*/  PLOP3.LUT P4, PT, P4, P0, PT, 0x80, 0x8 ;  /* 0x000000000008781c */ /* 0x000fe20002781070 */
[----:B------:R-:W2:Y:S04]  /*0bf0*/  LDG.E R26, desc[UR6][R16.64+0x4] ;  /* 0x00000406101a7981 */ /* 0x000ea8000c1e1900 */
[----:B------:R-:W3:Y:S04]  /*0c00*/  @P2 LDG.E R22, desc[UR6][R14.64] ;  /* 0x000000060e162981 */ /* 0x000ee8000c1e1900 */
[----:B------:R-:W2:Y:S04]  /*0c10*/  @P1 LDG.E R21, desc[UR6][R14.64+0x4] ;  /* 0x000004060e151981 */ /* 0x000ea8000c1e1900 */
[----:B------:R-:W4:Y:S04]  /*0c20*/  @P3 LDG.E R23, desc[UR6][R14.64+0x8] ;  /* 0x000008060e173981 */ /* 0x000f28000c1e1900 */
[----:B------:R-:W4:Y:S04]  /*0c30*/  LDG.E R28, desc[UR6][R16.64+0x8] ;  /* 0x00000806101c7981 */ /* 0x000f28000c1e1900 */
[----:B------:R-:W5:Y:S04]  /*0c40*/  @P4 LDG.E R20, desc[UR6][R14.64+0xc] ;  /* 0x00000c060e144981 */ /* 0x000f68000c1e1900 */
[----:B------:R-:W5:Y:S01]  /*0c50*/  LDG.E R25, desc[UR6][R16.64+0xc] ;  /* 0x00000c0610197981 */ /* 0x000f62000c1e1900 */
[----:B------:R-:W-:-:S02]  /*0c60*/  VIADD R13, R13, 0x4 ;  /* 0x000000040d0d7836 */ /* 0x000fc40000000000 */
[----:B---3--:R-:W-:-:S04]  /*0c70*/  FFMA R19, R24, R22, R19 ;  /* 0x0000001618137223 */ /* 0x008fc80000000013 */
[----:B--2---:R-:W-:-:S04]  /*0c80*/  FFMA R19, R26, R21, R19 ;  /* 0x000000151a137223 */ /* 0x004fc80000000013 */
[----:B----4-:R-:W-:-:S04]  /*0c90*/  FFMA R28, R28, R23, R19 ;  /* 0x000000171c1c7223 */ /* 0x010fc80000000013 */
[----:B-----5:R-:W-:-:S07]  /*0ca0*/  FFMA R19, R25, R20, R28 ;  /* 0x0000001419137223 */ /* 0x020fce000000001c */
.L_x_4:
[----:B------:R-:W-:-:S05]  /*0cb0*/  VIADD R14, R7, 0x1 ;  /* 0x00000001070e7836 */ /* 0x000fca0000000000 */
[----:B------:R-:W-:-:S13]  /*0cc0*/  LOP3.LUT P1, R14, R14, 0x3, RZ, 0xc0, !PT ;  /* 0x000000030e0e7812 */ /* 0x000fda000782c0ff */
[----:B------:R-:W-:Y:S05]  /*0cd0*/  @!P1 BRA `(.L_x_3) ;  /* 0x0000000000ac9947 */ /* 0x000fea0003800000 */
[----:B------:R-:W-:Y:S02]  /*0ce0*/  ISETP.NE.AND P1, PT, R14, 0x1, PT ;  /* 0x000000010e00780c */ /* 0x000fe40003f25270 */
[----:B------:R-:W-:-:S04]  /*0cf0*/  LOP3.LUT R15, R7, 0x1, RZ, 0xc0, !PT ;  /* 0x00000001070f7812 */ /* 0x000fc800078ec0ff */
[----:B------:R-:W-:-:S07]  /*0d00*/  ISETP.NE.U32.AND P3, PT, R15, 0x1, PT ;  /* 0x000000010f00780c */ /* 0x000fce0003f65070 */
[----:B------:R-:W-:Y:S06]  /*0d10*/  @!P1 BRA `(.L_x_5) ;  /* 0x00000000005c9947 */ /* 0x000fec0003800000 */
[----:B------:R-:W0:Y:S01]  /*0d20*/  LDCU UR5, c[0x0][0x398] ;  /* 0x00007300ff0577ac */ /* 0x000e220008000800 */
[----:B------:R-:W1:Y:S01]  /*0d30*/  LDC.64 R14, c[0x0][0x380] ;  /* 0x0000e000ff0e7b82 */ /* 0x000e620000000a00 */
[----:B------:R-:W-:Y:S01]  /*0d40*/  IADD3 R21, PT, PT, R3, R13, RZ ;  /* 0x0000000d03157210 */ /* 0x000fe20007ffe0ff */
[----:B------:R-:W-:-:S04]  /*0d50*/  IMAD.IADD R23, R4, 0x1, R13 ;  /* 0x0000000104177824 */ /* 0x000fc800078e020d */
[C---:B------:R-:W-:Y:S02]  /*0d60*/  VIADD R20, R21.reuse, 0x1 ;  /* 0x0000000115147836 */ /* 0x040fe40000000000 */
[----:B------:R-:W2:Y:S01]  /*0d70*/  LDC.64 R16, c[0x0][0x388] ;  /* 0x0000e200ff107b82 */ /* 0x000ea20000000a00 */
[C---:B0-----:R-:W-:Y:S02]  /*0d80*/  ISETP.GE.AND P1, PT, R21.reuse, UR5, PT ;  /* 0x0000000515007c0c */ /* 0x041fe4000bf26270 */
[----:B------:R-:W-:Y:S02]  /*0d90*/  ISETP.GE.AND P2, PT, R20, UR5, PT ;  /* 0x0000000514007c0c */ /* 0x000fe4000bf46270 */
[----:B------:R-:W-:Y:S01]  /*0da0*/  ISETP.GT.AND P1, PT, R21, -0x1, !P1 ;  /* 0xffffffff1500780c */ /* 0x000fe20004f24270 */
[----:B------:R-:W-:Y:S01]  /*0db0*/  IMAD R21, R18, UR5, R21 ;  /* 0x0000000512157c24 */ /* 0x000fe2000f8e0215 */
[----:B------:R-:W-:Y:S02]  /*0dc0*/  ISETP.GT.AND P2, PT, R20, -0x1, !P2 ;  /* 0xffffffff1400780c */ /* 0x000fe40005744270 */
[----:B------:R-:W-:Y:S01]  /*0dd0*/  PLOP3.LUT P1, PT, P1, P0, PT, 0x80, 0x8 ;  /* 0x000000000008781c */ /* 0x000fe20000f21070 */
[----:B-1----:R-:W-:Y:S01]  /*0de0*/  IMAD.WIDE R14, R21, 0x4, R14 ;  /* 0x00000004150e7825 */ /* 0x002fe200078e020e */
[----:B------:R-:W-:-:S02]  /*0df0*/  PLOP3.LUT P2, PT, P2, P0, PT, 0x80, 0x8 ;  /* 0x000000000008781c */ /* 0x000fc40001741070 */
[----:B------:R-:W-:Y:S01]  /*0e00*/  CS2R R20, SRZ ;  /* 0x0000000000147805 */ /* 0x000fe2000001ff00 */
[----:B--2---:R-:W-:-:S05]  /*0e10*/  IMAD.WIDE R16, R23, 0x4, R16 ;  /* 0x0000000417107825 */ /* 0x004fca00078e0210 */
[----:B------:R-:W2:Y:S04]  /*0e20*/  LDG.E R22, desc[UR6][R16.64] ;  /* 0x0000000610167981 */ /* 0x000ea8000c1e1900 */
[----:B------:R-:W2:Y:S04]  /*0e30*/  @P1 LDG.E R20, desc[UR6][R14.64] ;  /* 0x000000060e141981 */ /* 0x000ea8000c1e1900 */
[----:B------:R-:W3:Y:S04]  /*0e40*/  LDG.E R24, desc[UR6][R16.64+0x4] ;  /* 0x0000040610187981 */ /* 0x000ee8000c1e1900 */
[----:B------:R-:W3:Y:S01]  /*0e50*/  @P2 LDG.E R21, desc[UR6][R14.64+0x4] ;  /* 0x000004060e152981 */ /* 0x000ee2000c1e1900 */
[----:B------:R-:W-:-:S02]  /*0e60*/  VIADD R13, R13, 0x2 ;  /* 0x000000020d0d7836 */ /* 0x000fc40000000000 */
[----:B--2---:R-:W-:-:S04]  /*0e70*/  FFMA R19, R22, R20, R19 ;  /* 0x0000001416137223 */ /* 0x004fc80000000013 */
[----:B---3--:R-:W-:-:S07]  /*0e80*/  FFMA R19, R24, R21, R19 ;  /* 0x0000001518137223 */ /* 0x008fce0000000013 */
.L_x_5:
[----:B------:R-:W-:Y:S05]  /*0e90*/  @!P3 BRA `(.L_x_3) ;  /* 0x00000000003cb947 */ /* 0x000fea0003800000 */
[----:B------:R-:W0:Y:S01]  /*0ea0*/  LDCU UR5, c[0x0][0x398] ;  /* 0x00007300ff0577ac */ /* 0x000e220008000800 */
[----:B------:R-:W-:Y:S01]  /*0eb0*/  IADD3 R23, PT, PT, R3, R13, RZ ;  /* 0x0000000d03177210 */ /* 0x000fe20007ffe0ff */
[----:B------:R-:W1:Y:S01]  /*0ec0*/  LDC.64 R14, c[0x0][0x388] ;  /* 0x0000e200ff0e7b82 */ /* 0x000e620000000a00 */
[----:B------:R-:W-:Y:S02]  /*0ed0*/  IMAD.IADD R21, R4, 0x1, R13 ;  /* 0x0000000104157824 */ /* 0x000fe400078e020d */
[----:B------:R-:W-:Y:S01]  /*0ee0*/  IMAD.MOV.U32 R4, RZ, RZ, RZ ;  /* 0x000000ffff047224 */ /* 0x000fe200078e00ff */
[----:B0-----:R-:W-:-:S04]  /*0ef0*/  ISETP.GE.AND P1, PT, R23, UR5, PT ;  /* 0x0000000517007c0c */ /* 0x001fc8000bf26270 */
[----:B------:R-:W-:-:S04]  /*0f00*/  ISETP.GT.AND P1, PT, R23, -0x1, !P1 ;  /* 0xffffffff1700780c */ /* 0x000fc80004f24270 */
[----:B------:R-:W-:Y:S01]  /*0f10*/  PLOP3.LUT P1, PT, P1, P0, PT, 0x80, 0x8 ;  /* 0x000000000008781c */ /* 0x000fe20000f21070 */
[----:B-1----:R-:W-:-:S06]  /*0f20*/  IMAD.WIDE R14, R21, 0x4, R14 ;  /* 0x00000004150e7825 */ /* 0x002fcc00078e020e */
[----:B------:R-:W2:Y:S06]  /*0f30*/  LDG.E R14, desc[UR6][R14.64] ;  /* 0x000000060e0e7981 */ /* 0x000eac000c1e1900 */
[----:B------:R-:W0:Y:S01]  /*0f40*/  @P1 LDC.64 R16, c[0x0][0x380] ;  /* 0x0000e000ff101b82 */ /* 0x000e220000000a00 */
[----:B------:R-:W-:-:S04]  /*0f50*/  @P1 IMAD R13, R18, UR5, R23 ;  /* 0x00000005120d1c24 */ /* 0x000fc8000f8e0217 */
[----:B0-----:R-:W-:-:S05]  /*0f60*/  @P1 IMAD.WIDE R16, R13, 0x4, R16 ;  /* 0x000000040d101825 */ /* 0x001fca00078e0210 */
[----:B------:R-:W2:Y:S02]  /*0f70*/  @P1 LDG.E R4, desc[UR6][R16.64] ;  /* 0x0000000610041981 */ /* 0x000ea4000c1e1900 */
[----:B--2---:R-:W-:-:S07]  /*0f80*/  FFMA R19, R14, R4, R19 ;  /* 0x000000040e137223 */ /* 0x004fce0000000013 */
.L_x_3:
[----:B------:R-:W-:Y:S05]  /*0f90*/  @P6 BRA `(.L_x_6) ;  /* 0xfffffff400106947 */ /* 0x000fea000383ffff */
[----:B------:R-:W-:Y:S05]  /*0fa0*/  @P5 BRA `(.L_x_7) ;  /* 0xfffffff000ec5947 */ /* 0x000fea000383ffff */
.L_x_0:
[----:B------:R-:W0:Y:S01]  /*0fb0*/  LDC R4, c[0x0][0x3a4] ;  /* 0x0000e900ff047b82 */ /* 0x000e220000000800 */
[----:B------:R-:W1:Y:S07]  /*0fc0*/  LDCU.64 UR4, c[0x0][0x398] ;  /* 0x00007300ff0477ac */ /* 0x000e6e0008000a00 */
[----:B------:R-:W2:Y:S01]  /*0fd0*/  LDC.64 R6, c[0x0][0x390] ;  /* 0x0000e400ff067b82 */ /* 0x000ea20000000a00 */
[----:B0-----:R-:W-:-:S04]  /*0fe0*/  IMAD R5, R0, R4, R5 ;  /* 0x0000000400057224 */ /* 0x001fc800078e0205 */
[----:B-1----:R-:W-:-:S04]  /*0ff0*/  IMAD R2, R5, UR5, R2 ;  /* 0x0000000505027c24 */ /* 0x002fc8000f8e0202 */
[----:B------:R-:W-:-:S04]  /*1000*/  IMAD R3, R2, UR4, R3 ;  /* 0x0000000402037c24 */ /* 0x000fc8000f8e0203 */
[----:B--2---:R-:W-:-:S05]  /*1010*/  IMAD.WIDE R2, R3, 0x4, R6 ;  /* 0x0000000403027825 */ /* 0x004fca00078e0206 */
[----:B------:R-:W-:Y:S01]  /*1020*/  STG.E desc[UR6][R2.64], R19 ;  /* 0x0000001302007986 */ /* 0x000fe2000c101906 */
[----:B------:R-:W-:Y:S05]  /*1030*/  EXIT ;  /* 0x000000000000794d */ /* 0x000fea0003800000 */
.L_x_8:
[----:B------:R-:W-:-:S00]  /*1040*/  BRA `(.L_x_8) ;  /* 0xfffffffc00fc7947 */ /* 0x000fc0000383ffff */
[----:B------:R-:W-:-:S00]  /*1050*/  NOP ;  /* 0x0000000000007918 */ /* 0x000fc00000000000 */
        /* <DEDUP_REMOVED lines=10> */
.L_x_9:


//--------------------- .nv.shared.reserved.0     --------------------------
	.section	.nv.shared.reserved.0,"aw",@nobits
	.weak		__nv_reservedSMEM_offset_0_alias
	.size		__nv_reservedSMEM_offset_0_alias, 0, 64
	.other		__nv_reservedSMEM_offset_0_alias,@"STO_CUDA_RESERVED_SHARED STV_DEFAULT"
__nv_reservedSMEM_offset_0_alias:
	.zero		0
	.zero		64


//--------------------- .nv.constant0._Z6Conv2dPfS_S_iiiiii --------------------------
	.section	.nv.constant0._Z6Conv2dPfS_S_iiiiii,"a",@progbits
	.sectionflags	@""
	.align	4
.nv.constant0._Z6Conv2dPfS_S_iiiiii:
	.zero		944


//--------------------- SYMBOLS --------------------------

	.type		.nv.reservedSmem.offset0,@object
	.size		.nv.reservedSmem.offset0,0x4
